//
// Generated by NVIDIA NVVM Compiler
//
// Compiler Build ID: CL-36424714
// Cuda compilation tools, release 13.0, V13.0.88
// Based on NVVM 20.0.0
//

.version 9.0
.target sm_100
.address_size 64

	// .globl	_Z18compute_mandelbrotP5param

.visible .entry _Z18compute_mandelbrotP5param(
	.param .u64 .ptr .align 1 _Z18compute_mandelbrotP5param_param_0
)
{
	.reg .pred 	%p<8>;
	.reg .b32 	%r<27>;
	.reg .b64 	%rd<55>;
	.reg .b64 	%fd<29>;

	ld.param.u64 	%rd2, [_Z18compute_mandelbrotP5param_param_0];
	cvta.to.global.u64 	%rd1, %rd2;
	mov.u32 	%r1, %tid.x;
	mov.u32 	%r2, %tid.y;
	ld.global.u32 	%r3, [%rd1+56];
	setp.ge.s32 	%p1, %r2, %r3;
	@%p1 bra 	$L__BB0_7;
	ld.global.f64 	%fd11, [%rd1+16];
	cvt.rn.f64.u32 	%fd12, %r2;
	ld.global.f64 	%fd13, [%rd1+40];
	fma.rn.f64 	%fd14, %fd13, %fd12, %fd11;
	abs.f64 	%fd15, %fd14;
	mul.f64 	%fd16, %fd13, 0d3FE0000000000000;
	setp.lt.f64 	%p2, %fd15, %fd16;
	selp.f64 	%fd1, 0d0000000000000000, %fd14, %p2;
	ld.global.u32 	%r6, [%rd1+52];
	setp.ge.s32 	%p3, %r1, %r6;
	@%p3 bra 	$L__BB0_7;
	ld.global.f64 	%fd18, [%rd1];
	cvt.rn.f64.u32 	%fd19, %r1;
	ld.global.f64 	%fd20, [%rd1+32];
	fma.rn.f64 	%fd2, %fd20, %fd19, %fd18;
	mov.f64 	%fd25, 0d0000000000000000;
	mov.b32 	%r26, 0;
	mov.f64 	%fd26, %fd25;
	mov.f64 	%fd27, %fd25;
	mov.f64 	%fd28, %fd25;
$L__BB0_3:
	add.f64 	%fd21, %fd25, %fd25;
	fma.rn.f64 	%fd26, %fd26, %fd21, %fd1;
	sub.f64 	%fd22, %fd27, %fd28;
	add.f64 	%fd25, %fd2, %fd22;
	mul.f64 	%fd27, %fd25, %fd25;
	mul.f64 	%fd28, %fd26, %fd26;
	add.s32 	%r5, %r26, 1;
	setp.lt.u32 	%p4, %r26, 199;
	add.f64 	%fd23, %fd28, %fd27;
	setp.lt.f64 	%p5, %fd23, 0d4010000000000000;
	and.pred  	%p6, %p4, %p5;
	mov.u32 	%r26, %r5;
	@%p6 bra 	$L__BB0_3;
	setp.ne.s32 	%p7, %r5, 200;
	@%p7 bra 	$L__BB0_6;
	ld.global.u64 	%rd31, [%rd1+72];
	cvta.to.global.u64 	%rd32, %rd31;
	ld.global.u32 	%r18, [%rd32+192];
	ld.global.u64 	%rd33, [%rd1+64];
	cvta.to.global.u64 	%rd34, %rd33;
	mad.lo.s32 	%r19, %r3, %r2, %r1;
	mul.wide.u32 	%rd35, %r19, 8;
	add.s64 	%rd36, %rd34, %rd35;
	ld.global.u64 	%rd37, [%rd36];
	cvta.to.global.u64 	%rd38, %rd37;
	st.global.u8 	[%rd38], %r18;
	ld.global.u64 	%rd39, [%rd1+72];
	cvta.to.global.u64 	%rd40, %rd39;
	ld.global.u32 	%r20, [%rd40+196];
	ld.global.u64 	%rd41, [%rd1+64];
	cvta.to.global.u64 	%rd42, %rd41;
	ld.global.u32 	%r21, [%rd1+56];
	mad.lo.s32 	%r22, %r21, %r2, %r1;
	mul.wide.s32 	%rd43, %r22, 8;
	add.s64 	%rd44, %rd42, %rd43;
	ld.global.u64 	%rd45, [%rd44];
	cvta.to.global.u64 	%rd46, %rd45;
	st.global.u8 	[%rd46+1], %r20;
	ld.global.u64 	%rd47, [%rd1+72];
	cvta.to.global.u64 	%rd48, %rd47;
	ld.global.u32 	%r23, [%rd48+200];
	ld.global.u64 	%rd49, [%rd1+64];
	cvta.to.global.u64 	%rd50, %rd49;
	ld.global.u32 	%r24, [%rd1+56];
	mad.lo.s32 	%r25, %r24, %r2, %r1;
	mul.wide.s32 	%rd51, %r25, 8;
	add.s64 	%rd52, %rd50, %rd51;
	ld.global.u64 	%rd53, [%rd52];
	cvta.to.global.u64 	%rd54, %rd53;
	st.global.u8 	[%rd54+2], %r23;
	bra.uni 	$L__BB0_7;
$L__BB0_6:
	and.b32  	%r8, %r5, 15;
	ld.global.u64 	%rd3, [%rd1+72];
	cvta.to.global.u64 	%rd4, %rd3;
	mul.lo.s32 	%r9, %r8, 3;
	mul.wide.u32 	%rd5, %r9, 4;
	add.s64 	%rd6, %rd4, %rd5;
	ld.global.u32 	%r10, [%rd6];
	ld.global.u64 	%rd7, [%rd1+64];
	cvta.to.global.u64 	%rd8, %rd7;
	mad.lo.s32 	%r11, %r3, %r2, %r1;
	mul.wide.u32 	%rd9, %r11, 8;
	add.s64 	%rd10, %rd8, %rd9;
	ld.global.u64 	%rd11, [%rd10];
	cvta.to.global.u64 	%rd12, %rd11;
	st.global.u8 	[%rd12], %r10;
	ld.global.u64 	%rd13, [%rd1+72];
	cvta.to.global.u64 	%rd14, %rd13;
	add.s64 	%rd15, %rd14, %rd5;
	ld.global.u32 	%r12, [%rd15+4];
	ld.global.u64 	%rd16, [%rd1+64];
	cvta.to.global.u64 	%rd17, %rd16;
	ld.global.u32 	%r13, [%rd1+56];
	mad.lo.s32 	%r14, %r13, %r2, %r1;
	mul.wide.s32 	%rd18, %r14, 8;
	add.s64 	%rd19, %rd17, %rd18;
	ld.global.u64 	%rd20, [%rd19];
	cvta.to.global.u64 	%rd21, %rd20;
	st.global.u8 	[%rd21+1], %r12;
	ld.global.u64 	%rd22, [%rd1+72];
	cvta.to.global.u64 	%rd23, %rd22;
	add.s64 	%rd24, %rd23, %rd5;
	ld.global.u32 	%r15, [%rd24+8];
	ld.global.u64 	%rd25, [%rd1+64];
	cvta.to.global.u64 	%rd26, %rd25;
	ld.global.u32 	%r16, [%rd1+56];
	mad.lo.s32 	%r17, %r16, %r2, %r1;
	mul.wide.s32 	%rd27, %r17, 8;
	add.s64 	%rd28, %rd26, %rd27;
	ld.global.u64 	%rd29, [%rd28];
	cvta.to.global.u64 	%rd30, %rd29;
	st.global.u8 	[%rd30+2], %r15;
$L__BB0_7:
	ret;

}


// ===== COMPILED SASS (sm_100) =====

	.target	sm_100

	.elftype	@"ET_EXEC"


//--------------------- .note.nv.tkinfo           --------------------------
	.section	.note.nv.tkinfo,"",@"SHT_NOTE"
	.sectionflags	@"SHF_NOTE_NV_TKINFO"
	.tkinfo
        /*0018*/ 	.word	0x00000002
        /*0030*/ 	.string	""
        /*0030*/ 	.string	"ptxas"
        /*0030*/ 	.string	"Cuda compilation tools, release 13.0, V13.0.88"
        /*0030*/ 	.string	"Build cuda_13.0.r13.0/compiler.36424714_0"
        /*0030*/ 	.string	"-arch sm_100 -m 64 "



//--------------------- .note.nv.cuinfo           --------------------------
	.section	.note.nv.cuinfo,"",@"SHT_NOTE"
	.sectionflags	@"SHF_NOTE_NV_CUINFO"
        /*0018*/ 	.short	0x0002
        /*001a*/ 	.short	0x0064
        /*001c*/ 	.short	0x0082
	.zero		2


//--------------------- .nv.info                  --------------------------
	.section	.nv.info,"",@"SHT_CUDA_INFO"
	.align	4


	//----- nvinfo : EIATTR_REGCOUNT
	.align		4
        /*0000*/ 	.byte	0x04, 0x2f
        /*0002*/ 	.short	(.L_1 - .L_0)
	.align		4
.L_0:
        /*0004*/ 	.word	index@(_Z18compute_mandelbrotP5param)
        /*0008*/ 	.word	0x00000018


	//----- nvinfo : EIATTR_FRAME_SIZE
	.align		4
.L_1:
        /*000c*/ 	.byte	0x04, 0x11
        /*000e*/ 	.short	(.L_3 - .L_2)
	.align		4
.L_2:
        /*0010*/ 	.word	index@(_Z18compute_mandelbrotP5param)
        /*0014*/ 	.word	0x00000000


	//----- nvinfo : EIATTR_MIN_STACK_SIZE
	.align		4
.L_3:
        /*0018*/ 	.byte	0x04, 0x12
        /*001a*/ 	.short	(.L_5 - .L_4)
	.align		4
.L_4:
        /*001c*/ 	.word	index@(_Z18compute_mandelbrotP5param)
        /*0020*/ 	.word	0x00000000
.L_5:


//--------------------- .nv.compat                --------------------------
	.section	.nv.compat,"",@"SHT_CUDA_COMPAT_INFO"
	.align	4
        /*0000*/ 	.byte	0x02, 0x09, 0x00, 0x00, 0x02, 0x02, 0x01, 0x00, 0x02, 0x05, 0x05, 0x00, 0x03, 0x07, 0x01, 0x01
        /*0010*/ 	.byte	0x02, 0x03, 0x00, 0x00, 0x02, 0x06, 0x01, 0x00, 0x04, 0x0b, 0x08, 0x00, 0x01, 0x00, 0x00, 0x00
        /*0020*/ 	.byte	0x00, 0x00, 0x00, 0x00


//--------------------- .nv.info._Z18compute_mandelbrotP5param --------------------------
	.section	.nv.info._Z18compute_mandelbrotP5param,"",@"SHT_CUDA_INFO"
	.sectionflags	@""
	.align	4


	//----- nvinfo : EIATTR_CUDA_API_VERSION
	.align		4
        /*0000*/ 	.byte	0x04, 0x37
        /*0002*/ 	.short	(.L_7 - .L_6)
.L_6:
        /*0004*/ 	.word	0x00000082


	//----- nvinfo : EIATTR_KPARAM_INFO
	.align		4
.L_7:
        /*0008*/ 	.byte	0x04, 0x17
        /*000a*/ 	.short	(.L_9 - .L_8)
.L_8:
        /*000c*/ 	.word	0x00000000
        /*0010*/ 	.short	0x0000
        /*0012*/ 	.short	0x0000
        /*0014*/ 	.byte	0x00, 0xf5, 0x21, 0x00


	//----- nvinfo : EIATTR_SPARSE_MMA_MASK
	.align		4
.L_9:
        /*0018*/ 	.byte	0x03, 0x50
        /*001a*/ 	.short	0x0000


	//----- nvinfo : EIATTR_MAXREG_COUNT
	.align		4
        /*001c*/ 	.byte	0x03, 0x1b
        /*001e*/ 	.short	0x00ff


	//----- nvinfo : EIATTR_MERCURY_ISA_VERSION
	.align		4
        /*0020*/ 	.byte	0x03, 0x5f
        /*0022*/ 	.short	0x0101


	//----- nvinfo : EIATTR_VRC_CTA_INIT_COUNT
	.align		4
        /*0024*/ 	.byte	0x02, 0x4a
	.zero		1
	.zero		1


	//----- nvinfo : EIATTR_EXIT_INSTR_OFFSETS
	.align		4
        /*0028*/ 	.byte	0x04, 0x1c
        /*002a*/ 	.short	(.L_11 - .L_10)


	//   ....[0]....
.L_10:
        /*002c*/ 	.word	0x00000060


	//   ....[1]....
        /*0030*/ 	.word	0x000000c0


	//   ....[2]....
        /*0034*/ 	.word	0x00000420


	//   ....[3]....
        /*0038*/ 	.word	0x000005f0


	//----- nvinfo : EIATTR_CRS_STACK_SIZE
	.align		4
.L_11:
        /*003c*/ 	.byte	0x04, 0x1e
        /*003e*/ 	.short	(.L_13 - .L_12)
.L_12:
        /*0040*/ 	.word	0x00000000


	//----- nvinfo : EIATTR_CBANK_PARAM_SIZE
	.align		4
.L_13:
        /*0044*/ 	.byte	0x03, 0x19
        /*0046*/ 	.short	0x0008


	//----- nvinfo : EIATTR_PARAM_CBANK
	.align		4
        /*0048*/ 	.byte	0x04, 0x0a
        /*004a*/ 	.short	(.L_15 - .L_14)
	.align		4
.L_14:
        /*004c*/ 	.word	index@(.nv.constant0._Z18compute_mandelbrotP5param)
        /*0050*/ 	.short	0x0380
        /*0052*/ 	.short	0x0008


	//----- nvinfo : EIATTR_SW_WAR
	.align		4
.L_15:
        /*0054*/ 	.byte	0x04, 0x36
        /*0056*/ 	.short	(.L_17 - .L_16)
.L_16:
        /*0058*/ 	.word	0x00000008
.L_17:


//--------------------- .nv.callgraph             --------------------------
	.section	.nv.callgraph,"",@"SHT_CUDA_CALLGRAPH"
	.align	4
	.sectionentsize	8
	.align		4
        /*0000*/ 	.word	0x00000000
	.align		4
        /*0004*/ 	.word	0xffffffff
	.align		4
        /*0008*/ 	.word	0x00000000
	.align		4
        /*000c*/ 	.word	0xfffffffe
	.align		4
        /*0010*/ 	.word	0x00000000
	.align		4
        /*0014*/ 	.word	0xfffffffd
	.align		4
        /*0018*/ 	.word	0x00000000
	.align		4
        /*001c*/ 	.word	0xfffffffc


//--------------------- .text._Z18compute_mandelbrotP5param --------------------------
	.section	.text._Z18compute_mandelbrotP5param,"ax",@progbits
	.align	128
        .global         _Z18compute_mandelbrotP5param
        .type           _Z18compute_mandelbrotP5param,@function
        .size           _Z18compute_mandelbrotP5param,(.L_x_4 - _Z18compute_mandelbrotP5param)
        .other          _Z18compute_mandelbrotP5param,@"STO_CUDA_ENTRY STV_DEFAULT"
_Z18compute_mandelbrotP5param:
.text._Z18compute_mandelbrotP5param:
[----:B------:R-:W-:Y:S08]  /*0000*/  LDC R1, c[0x0][0x37c] ;  /* 0x0000df00ff017b82 */ /* 0x000ff00000000800 */
[----:B------:R-:W0:Y:S01]  /*0010*/  LDC.64 R2, c[0x0][0x380] ;  /* 0x0000e000ff027b82 */ /* 0x000e220000000a00 */
[----:B------:R-:W0:Y:S02]  /*0020*/  LDCU.64 UR4, c[0x0][0x358] ;  /* 0x00006b00ff0477ac */ /* 0x000e240008000a00 */
[----:B0-----:R-:W2:Y:S01]  /*0030*/  LDG.E R7, desc[UR4][R2.64+0x38] ;  /* 0x0000380402077981 */ /* 0x001ea2000c1e1900 */
[----:B------:R-:W2:Y:S02]  /*0040*/  S2R R0, SR_TID.Y ;  /* 0x0000000000007919 */ /* 0x000ea40000002200 */
[----:B--2---:R-:W-:-:S13]  /*0050*/  ISETP.GE.AND P0, PT, R0, R7, PT ;  /* 0x000000070000720c */ /* 0x004fda0003f06270 */
[----:B------:R-:W-:Y:S05]  /*0060*/  @P0 EXIT ;  /* 0x000000000000094d */ /* 0x000fea0003800000 */
[----:B------:R-:W2:Y:S04]  /*0070*/  LDG.E R4, desc[UR4][R2.64+0x34] ;  /* 0x0000340402047981 */ /* 0x000ea8000c1e1900 */
[----:B------:R0:W5:Y:S04]  /*0080*/  LDG.E.64 R8, desc[UR4][R2.64+0x10] ;  /* 0x0000100402087981 */ /* 0x000168000c1e1b00 */
[----:B------:R0:W5:Y:S01]  /*0090*/  LDG.E.64 R12, desc[UR4][R2.64+0x28] ;  /* 0x00002804020c7981 */ /* 0x000162000c1e1b00 */
[----:B------:R-:W2:Y:S02]  /*00a0*/  S2R R5, SR_TID.X ;  /* 0x0000000000057919 */ /* 0x000ea40000002100 */
[----:B--2---:R-:W-:-:S13]  /*00b0*/  ISETP.GE.AND P0, PT, R5, R4, PT ;  /* 0x000000040500720c */ /* 0x004fda0003f06270 */
[----:B0-----:R-:W-:Y:S05]  /*00c0*/  @P0 EXIT ;  /* 0x000000000000094d */ /* 0x001fea0003800000 */
[----:B------:R-:W2:Y:S04]  /*00d0*/  LDG.E.64 R14, desc[UR4][R2.64] ;  /* 0x00000004020e7981 */ /* 0x000ea8000c1e1b00 */
[----:B------:R-:W2:Y:S01]  /*00e0*/  LDG.E.64 R16, desc[UR4][R2.64+0x20] ;  /* 0x0000200402107981 */ /* 0x000ea2000c1e1b00 */
[----:B------:R-:W0:Y:S01]  /*00f0*/  I2F.F64.U32 R10, R0 ;  /* 0x00000000000a7312 */ /* 0x000e220000201800 */
[----:B------:R-:W-:Y:S01]  /*0100*/  BSSY.RECONVERGENT B0, `(.L_x_0) ;  /* 0x0000018000007945 */ /* 0x000fe20003800200 */
[----:B------:R-:W-:Y:S02]  /*0110*/  MOV R4, RZ ;  /* 0x000000ff00047202 */ /* 0x000fe40000000f00 */
[----:B------:R-:W-:Y:S01]  /*0120*/  CS2R R18, SRZ ;  /* 0x0000000000127805 */ /* 0x000fe2000001ff00 */
[----:B0----5:R-:W-:-:S03]  /*0130*/  DFMA R8, R10, R12, R8 ;  /* 0x0000000c0a08722b */ /* 0x021fc60000000008 */
[----:B------:R-:W2:Y:S01]  /*0140*/  I2F.F64.U32 R10, R5 ;  /* 0x00000005000a7312 */ /* 0x000ea20000201800 */
[----:B------:R-:W-:-:S08]  /*0150*/  DMUL R12, R12, 0.5 ;  /* 0x3fe000000c0c7828 */ /* 0x000fd00000000000 */
[----:B------:R-:W-:Y:S01]  /*0160*/  DSETP.GEU.AND P0, PT, |R8|, R12, PT ;  /* 0x0000000c0800722a */ /* 0x000fe20003f0e200 */
[----:B------:R-:W-:-:S05]  /*0170*/  CS2R R12, SRZ ;  /* 0x00000000000c7805 */ /* 0x000fca000001ff00 */
[----:B------:R-:W-:Y:S02]  /*0180*/  FSEL R8, R8, RZ, P0 ;  /* 0x000000ff08087208 */ /* 0x000fe40000000000 */
[----:B------:R-:W-:Y:S01]  /*0190*/  FSEL R9, R9, RZ, P0 ;  /* 0x000000ff09097208 */ /* 0x000fe20000000000 */
[----:B--2---:R-:W-:Y:S01]  /*01a0*/  DFMA R10, R10, R16, R14 ;  /* 0x000000100a0a722b */ /* 0x004fe2000000000e */
[----:B------:R-:W-:Y:S02]  /*01b0*/  CS2R R14, SRZ ;  /* 0x00000000000e7805 */ /* 0x000fe4000001ff00 */
[----:B------:R-:W-:-:S08]  /*01c0*/  CS2R R16, SRZ ;  /* 0x0000000000107805 */ /* 0x000fd0000001ff00 */
.L_x_1:
[----:B------:R-:W-:Y:S01]  /*01d0*/  DADD R18, -R18, R16 ;  /* 0x0000000012127229 */ /* 0x000fe20000000110 */
[C---:B------:R-:W-:Y:S01]  /*01e0*/  ISETP.LT.U32.AND P1, PT, R4.reuse, 0xc7, PT ;  /* 0x000000c70400780c */ /* 0x040fe20003f21070 */
[----:B------:R-:W-:Y:S01]  /*01f0*/  DADD R16, R12, R12 ;  /* 0x000000000c107229 */ /* 0x000fe2000000000c */
[----:B------:R-:W-:-:S05]  /*0200*/  IADD3 R4, PT, PT, R4, 0x1, RZ ;  /* 0x0000000104047810 */ /* 0x000fca0007ffe0ff */
[----:B------:R-:W-:Y:S02]  /*0210*/  DADD R12, R10, R18 ;  /* 0x000000000a0c7229 */ /* 0x000fe40000000012 */
[----:B------:R-:W-:-:S06]  /*0220*/  DFMA R14, R16, R14, R8 ;  /* 0x0000000e100e722b */ /* 0x000fcc0000000008 */
[----:B------:R-:W-:Y:S02]  /*0230*/  DMUL R16, R12, R12 ;  /* 0x0000000c0c107228 */ /* 0x000fe40000000000 */
[----:B------:R-:W-:-:S08]  /*0240*/  DMUL R18, R14, R14 ;  /* 0x0000000e0e127228 */ /* 0x000fd00000000000 */
[----:B------:R-:W-:-:S08]  /*0250*/  DADD R20, R16, R18 ;  /* 0x0000000010147229 */ /* 0x000fd00000000012 */
[----:B------:R-:W-:-:S14]  /*0260*/  DSETP.GEU.AND P0, PT, R20, 4, PT ;  /* 0x401000001400742a */ /* 0x000fdc0003f0e000 */
[----:B------:R-:W-:Y:S05]  /*0270*/  @!P0 BRA P1, `(.L_x_1) ;  /* 0xfffffffc00d48947 */ /* 0x000fea000083ffff */
[----:B------:R-:W-:Y:S05]  /*0280*/  BSYNC.RECONVERGENT B0 ;  /* 0x0000000000007941 */ /* 0x000fea0003800200 */
.L_x_0:
[----:B------:R-:W-:-:S13]  /*0290*/  ISETP.NE.AND P0, PT, R4, 0xc8, PT ;  /* 0x000000c80400780c */ /* 0x000fda0003f05270 */
[----:B------:R-:W-:Y:S05]  /*02a0*/  @P0 BRA `(.L_x_2) ;  /* 0x0000000000600947 */ /* 0x000fea0003800000 */
[----:B------:R-:W2:Y:S04]  /*02b0*/  LDG.E.64 R10, desc[UR4][R2.64+0x40] ;  /* 0x00004004020a7981 */ /* 0x000ea8000c1e1b00 */
[----:B------:R-:W3:Y:S01]  /*02c0*/  LDG.E.64 R8, desc[UR4][R2.64+0x48] ;  /* 0x0000480402087981 */ /* 0x000ee2000c1e1b00 */
[----:B------:R-:W-:-:S04]  /*02d0*/  IMAD R7, R7, R0, R5 ;  /* 0x0000000007077224 */ /* 0x000fc800078e0205 */
[----:B--2---:R-:W-:Y:S01]  /*02e0*/  IMAD.WIDE.U32 R10, R7, 0x8, R10 ;  /* 0x00000008070a7825 */ /* 0x004fe200078e000a */
[----:B---3--:R-:W2:Y:S05]  /*02f0*/  LDG.E R9, desc[UR4][R8.64+0xc0] ;  /* 0x0000c00408097981 */ /* 0x008eaa000c1e1900 */
[----:B------:R-:W2:Y:S04]  /*0300*/  LDG.E.64 R10, desc[UR4][R10.64] ;  /* 0x000000040a0a7981 */ /* 0x000ea8000c1e1b00 */
[----:B--2---:R0:W-:Y:S04]  /*0310*/  STG.E.U8 desc[UR4][R10.64], R9 ;  /* 0x000000090a007986 */ /* 0x0041e8000c101104 */
[----:B------:R-:W2:Y:S04]  /*0320*/  LDG.E R4, desc[UR4][R2.64+0x38] ;  /* 0x0000380402047981 */ /* 0x000ea8000c1e1900 */
[----:B------:R-:W3:Y:S04]  /*0330*/  LDG.E.64 R12, desc[UR4][R2.64+0x40] ;  /* 0x00004004020c7981 */ /* 0x000ee8000c1e1b00 */
[----:B------:R-:W4:Y:S01]  /*0340*/  LDG.E.64 R6, desc[UR4][R2.64+0x48] ;  /* 0x0000480402067981 */ /* 0x000f22000c1e1b00 */
[----:B--2---:R-:W-:-:S04]  /*0350*/  IMAD R15, R4, R0, R5 ;  /* 0x00000000040f7224 */ /* 0x004fc800078e0205 */
[----:B---3--:R-:W-:Y:S01]  /*0360*/  IMAD.WIDE R12, R15, 0x8, R12 ;  /* 0x000000080f0c7825 */ /* 0x008fe200078e020c */
[----:B----4-:R-:W2:Y:S05]  /*0370*/  LDG.E R7, desc[UR4][R6.64+0xc4] ;  /* 0x0000c40406077981 */ /* 0x010eaa000c1e1900 */
[----:B------:R-:W2:Y:S04]  /*0380*/  LDG.E.64 R12, desc[UR4][R12.64] ;  /* 0x000000040c0c7981 */ /* 0x000ea8000c1e1b00 */
[----:B--2---:R-:W-:Y:S04]  /*0390*/  STG.E.U8 desc[UR4][R12.64+0x1], R7 ;  /* 0x000001070c007986 */ /* 0x004fe8000c101104 */
[----:B------:R-:W2:Y:S04]  /*03a0*/  LDG.E R4, desc[UR4][R2.64+0x38] ;  /* 0x0000380402047981 */ /* 0x000ea8000c1e1900 */
[----:B------:R-:W3:Y:S04]  /*03b0*/  LDG.E.64 R14, desc[UR4][R2.64+0x40] ;  /* 0x00004004020e7981 */ /* 0x000ee8000c1e1b00 */
[----:B0-----:R-:W4:Y:S01]  /*03c0*/  LDG.E.64 R8, desc[UR4][R2.64+0x48] ;  /* 0x0000480402087981 */ /* 0x001f22000c1e1b00 */
[----:B--2---:R-:W-:-:S04]  /*03d0*/  IMAD R5, R4, R0, R5 ;  /* 0x0000000004057224 */ /* 0x004fc800078e0205 */
[----:B---3--:R-:W-:Y:S01]  /*03e0*/  IMAD.WIDE R14, R5, 0x8, R14 ;  /* 0x00000008050e7825 */ /* 0x008fe200078e020e */
[----:B----4-:R-:W2:Y:S05]  /*03f0*/  LDG.E R9, desc[UR4][R8.64+0xc8] ;  /* 0x0000c80408097981 */ /* 0x010eaa000c1e1900 */
[----:B------:R-:W2:Y:S04]  /*0400*/  LDG.E.64 R14, desc[UR4][R14.64] ;  /* 0x000000040e0e7981 */ /* 0x000ea8000c1e1b00 */
[----:B--2---:R-:W-:Y:S01]  /*0410*/  STG.E.U8 desc[UR4][R14.64+0x2], R9 ;  /* 0x000002090e007986 */ /* 0x004fe2000c101104 */
[----:B------:R-:W-:Y:S05]  /*0420*/  EXIT ;  /* 0x000000000000794d */ /* 0x000fea0003800000 */
.L_x_2:
[----:B------:R-:W2:Y:S04]  /*0430*/  LDG.E.64 R10, desc[UR4][R2.64+0x40] ;  /* 0x00004004020a7981 */ /* 0x000ea8000c1e1b00 */
[----:B------:R-:W3:Y:S01]  /*0440*/  LDG.E.64 R8, desc[UR4][R2.64+0x48] ;  /* 0x0000480402087981 */ /* 0x000ee2000c1e1b00 */
[----:B------:R-:W-:Y:S01]  /*0450*/  LOP3.LUT R4, R4, 0xf, RZ, 0xc0, !PT ;  /* 0x0000000f04047812 */ /* 0x000fe200078ec0ff */
[----:B------:R-:W-:-:S03]  /*0460*/  IMAD R7, R7, R0, R5 ;  /* 0x0000000007077224 */ /* 0x000fc600078e0205 */
[----:B------:R-:W-:Y:S01]  /*0470*/  LEA R4, R4, R4, 0x1 ;  /* 0x0000000404047211 */ /* 0x000fe200078e08ff */
[----:B--2---:R-:W-:-:S04]  /*0480*/  IMAD.WIDE.U32 R10, R7, 0x8, R10 ;  /* 0x00000008070a7825 */ /* 0x004fc800078e000a */
[----:B---3--:R-:W-:Y:S02]  /*0490*/  IMAD.WIDE.U32 R8, R4, 0x4, R8 ;  /* 0x0000000404087825 */ /* 0x008fe400078e0008 */
[----:B------:R-:W2:Y:S04]  /*04a0*/  LDG.E.64 R10, desc[UR4][R10.64] ;  /* 0x000000040a0a7981 */ /* 0x000ea8000c1e1b00 */
[----:B------:R-:W2:Y:S04]  /*04b0*/  LDG.E R9, desc[UR4][R8.64] ;  /* 0x0000000408097981 */ /* 0x000ea8000c1e1900 */
[----:B--2---:R0:W-:Y:S04]  /*04c0*/  STG.E.U8 desc[UR4][R10.64], R9 ;  /* 0x000000090a007986 */ /* 0x0041e8000c101104 */
[----:B------:R-:W2:Y:S04]  /*04d0*/  LDG.E R14, desc[UR4][R2.64+0x38] ;  /* 0x00003804020e7981 */ /* 0x000ea8000c1e1900 */
[----:B------:R-:W3:Y:S04]  /*04e0*/  LDG.E.64 R6, desc[UR4][R2.64+0x48] ;  /* 0x0000480402067981 */ /* 0x000ee8000c1e1b00 */
[----:B------:R-:W4:Y:S01]  /*04f0*/  LDG.E.64 R12, desc[UR4][R2.64+0x40] ;  /* 0x00004004020c7981 */ /* 0x000f22000c1e1b00 */
[----:B--2---:R-:W-:-:S02]  /*0500*/  IMAD R15, R14, R0, R5 ;  /* 0x000000000e0f7224 */ /* 0x004fc400078e0205 */
[----:B---3--:R-:W-:-:S04]  /*0510*/  IMAD.WIDE.U32 R6, R4, 0x4, R6 ;  /* 0x0000000404067825 */ /* 0x008fc800078e0006 */
[----:B----4-:R-:W-:Y:S02]  /*0520*/  IMAD.WIDE R12, R15, 0x8, R12 ;  /* 0x000000080f0c7825 */ /* 0x010fe400078e020c */
[----:B------:R-:W2:Y:S04]  /*0530*/  LDG.E R7, desc[UR4][R6.64+0x4] ;  /* 0x0000040406077981 */ /* 0x000ea8000c1e1900 */
[----:B------:R-:W2:Y:S04]  /*0540*/  LDG.E.64 R12, desc[UR4][R12.64] ;  /* 0x000000040c0c7981 */ /* 0x000ea8000c1e1b00 */
[----:B--2---:R-:W-:Y:S04]  /*0550*/  STG.E.U8 desc[UR4][R12.64+0x1], R7 ;  /* 0x000001070c007986 */ /* 0x004fe8000c101104 */
[----:B------:R-:W2:Y:S04]  /*0560*/  LDG.E R14, desc[UR4][R2.64+0x38] ;  /* 0x00003804020e7981 */ /* 0x000ea8000c1e1900 */
[----:B0-----:R-:W3:Y:S04]  /*0570*/  LDG.E.64 R8, desc[UR4][R2.64+0x48] ;  /* 0x0000480402087981 */ /* 0x001ee8000c1e1b00 */
[----:B------:R-:W4:Y:S01]  /*0580*/  LDG.E.64 R10, desc[UR4][R2.64+0x40] ;  /* 0x00004004020a7981 */ /* 0x000f22000c1e1b00 */
[----:B--2---:R-:W-:-:S02]  /*0590*/  IMAD R5, R14, R0, R5 ;  /* 0x000000000e057224 */ /* 0x004fc400078e0205 */
[----:B---3--:R-:W-:-:S04]  /*05a0*/  IMAD.WIDE.U32 R8, R4, 0x4, R8 ;  /* 0x0000000404087825 */ /* 0x008fc800078e0008 */
[----:B----4-:R-:W-:Y:S02]  /*05b0*/  IMAD.WIDE R10, R5, 0x8, R10 ;  /* 0x00000008050a7825 */ /* 0x010fe400078e020a */
[----:B------:R-:W2:Y:S04]  /*05c0*/  LDG.E R9, desc[UR4][R8.64+0x8] ;  /* 0x0000080408097981 */ /* 0x000ea8000c1e1900 */
[----:B------:R-:W2:Y:S04]  /*05d0*/  LDG.E.64 R10, desc[UR4][R10.64] ;  /* 0x000000040a0a7981 */ /* 0x000ea8000c1e1b00 */
[----:B--2---:R-:W-:Y:S01]  /*05e0*/  STG.E.U8 desc[UR4][R10.64+0x2], R9 ;  /* 0x000002090a007986 */ /* 0x004fe2000c101104 */
[----:B------:R-:W-:Y:S05]  /*05f0*/  EXIT ;  /* 0x000000000000794d */ /* 0x000fea0003800000 */
.L_x_3:
[----:B------:R-:W-:-:S00]  /*0600*/  BRA `(.L_x_3) ;  /* 0xfffffffc00fc7947 */ /* 0x000fc0000383ffff */
[----:B------:R-:W-:-:S00]  /*0610*/  NOP ;  /* 0x0000000000007918 */ /* 0x000fc00000000000 */
        /* <DEDUP_REMOVED lines=14> */
.L_x_4:


//--------------------- .nv.shared.reserved.0     --------------------------
	.section	.nv.shared.reserved.0,"aw",@nobits
	.weak		__nv_reservedSMEM_offset_0_alias
	.size		__nv_reservedSMEM_offset_0_alias, 0, 64
	.other		__nv_reservedSMEM_offset_0_alias,@"STO_CUDA_RESERVED_SHARED STV_DEFAULT"
__nv_reservedSMEM_offset_0_alias:
	.zero		0
	.zero		64


//--------------------- .nv.constant0._Z18compute_mandelbrotP5param --------------------------
	.section	.nv.constant0._Z18compute_mandelbrotP5param,"a",@progbits
	.sectionflags	@""
	.align	4
.nv.constant0._Z18compute_mandelbrotP5param:
	.zero		904


//--------------------- SYMBOLS --------------------------

	.type		.nv.reservedSmem.offset0,@object
	.size		.nv.reservedSmem.offset0,0x4
